//
// Generated by NVIDIA NVVM Compiler
//
// Compiler Build ID: CL-36424714
// Cuda compilation tools, release 13.0, V13.0.88
// Based on NVVM 20.0.0
//

.version 9.0
.target sm_100
.address_size 64

	// .globl	_Z10count_sortPiS_i

.visible .entry _Z10count_sortPiS_i(
	.param .u64 .ptr .align 1 _Z10count_sortPiS_i_param_0,
	.param .u64 .ptr .align 1 _Z10count_sortPiS_i_param_1,
	.param .u32 _Z10count_sortPiS_i_param_2
)
{
	.reg .pred 	%p<71>;
	.reg .b32 	%r<145>;
	.reg .b64 	%rd<23>;

	ld.param.u64 	%rd8, [_Z10count_sortPiS_i_param_0];
	ld.param.u64 	%rd7, [_Z10count_sortPiS_i_param_1];
	ld.param.u32 	%r82, [_Z10count_sortPiS_i_param_2];
	cvta.to.global.u64 	%rd1, %rd8;
	mov.u32 	%r83, %ctaid.x;
	mov.u32 	%r84, %ntid.x;
	mov.u32 	%r85, %tid.x;
	mad.lo.s32 	%r1, %r83, %r84, %r85;
	setp.ge.s32 	%p1, %r1, %r82;
	@%p1 bra 	$L__BB0_60;
	setp.gt.s32 	%p2, %r82, 0;
	@%p2 bra 	$L__BB0_3;
	mul.wide.s32 	%rd10, %r1, 4;
	add.s64 	%rd11, %rd1, %rd10;
	ld.global.u32 	%r144, [%rd11];
	mov.b64 	%rd22, 0;
	bra.uni 	$L__BB0_59;
$L__BB0_3:
	mul.wide.s32 	%rd12, %r1, 4;
	add.s64 	%rd13, %rd1, %rd12;
	ld.global.u32 	%r144, [%rd13];
	and.b32  	%r4, %r82, 7;
	setp.lt.u32 	%p3, %r82, 8;
	mov.b32 	%r136, 0;
	mov.u32 	%r119, %r136;
	@%p3 bra 	$L__BB0_30;
	and.b32  	%r136, %r82, 2147483640;
	mov.b32 	%r118, 0;
	mov.u32 	%r119, %r118;
$L__BB0_5:
	.pragma "nounroll";
	mul.wide.u32 	%rd14, %r118, 4;
	add.s64 	%rd2, %rd1, %rd14;
	ld.global.u32 	%r8, [%rd2];
	setp.ge.s32 	%p4, %r8, %r144;
	@%p4 bra 	$L__BB0_7;
	add.s32 	%r120, %r119, 1;
	bra.uni 	$L__BB0_8;
$L__BB0_7:
	setp.eq.s32 	%p5, %r8, %r144;
	setp.lt.s32 	%p6, %r118, %r1;
	and.pred  	%p7, %p6, %p5;
	selp.u32 	%r89, 1, 0, %p7;
	add.s32 	%r120, %r119, %r89;
$L__BB0_8:
	ld.global.u32 	%r12, [%rd2+4];
	setp.lt.s32 	%p8, %r12, %r144;
	@%p8 bra 	$L__BB0_10;
	add.s32 	%r90, %r118, 1;
	setp.eq.s32 	%p9, %r12, %r144;
	setp.lt.s32 	%p10, %r90, %r1;
	and.pred  	%p11, %p10, %p9;
	selp.u32 	%r91, 1, 0, %p11;
	add.s32 	%r121, %r120, %r91;
	bra.uni 	$L__BB0_11;
$L__BB0_10:
	add.s32 	%r121, %r120, 1;
$L__BB0_11:
	ld.global.u32 	%r16, [%rd2+8];
	setp.lt.s32 	%p12, %r16, %r144;
	@%p12 bra 	$L__BB0_13;
	add.s32 	%r92, %r118, 2;
	setp.eq.s32 	%p13, %r16, %r144;
	setp.lt.s32 	%p14, %r92, %r1;
	and.pred  	%p15, %p14, %p13;
	selp.u32 	%r93, 1, 0, %p15;
	add.s32 	%r122, %r121, %r93;
	bra.uni 	$L__BB0_14;
$L__BB0_13:
	add.s32 	%r122, %r121, 1;
$L__BB0_14:
	ld.global.u32 	%r20, [%rd2+12];
	setp.lt.s32 	%p16, %r20, %r144;
	@%p16 bra 	$L__BB0_16;
	add.s32 	%r94, %r118, 3;
	setp.eq.s32 	%p17, %r20, %r144;
	setp.lt.s32 	%p18, %r94, %r1;
	and.pred  	%p19, %p18, %p17;
	selp.u32 	%r95, 1, 0, %p19;
	add.s32 	%r123, %r122, %r95;
	bra.uni 	$L__BB0_17;
$L__BB0_16:
	add.s32 	%r123, %r122, 1;
$L__BB0_17:
	ld.global.u32 	%r24, [%rd2+16];
	setp.lt.s32 	%p20, %r24, %r144;
	@%p20 bra 	$L__BB0_19;
	add.s32 	%r96, %r118, 4;
	setp.eq.s32 	%p21, %r24, %r144;
	setp.lt.s32 	%p22, %r96, %r1;
	and.pred  	%p23, %p22, %p21;
	selp.u32 	%r97, 1, 0, %p23;
	add.s32 	%r124, %r123, %r97;
	bra.uni 	$L__BB0_20;
$L__BB0_19:
	add.s32 	%r124, %r123, 1;
$L__BB0_20:
	ld.global.u32 	%r28, [%rd2+20];
	setp.lt.s32 	%p24, %r28, %r144;
	@%p24 bra 	$L__BB0_22;
	add.s32 	%r98, %r118, 5;
	setp.eq.s32 	%p25, %r28, %r144;
	setp.lt.s32 	%p26, %r98, %r1;
	and.pred  	%p27, %p26, %p25;
	selp.u32 	%r99, 1, 0, %p27;
	add.s32 	%r125, %r124, %r99;
	bra.uni 	$L__BB0_23;
$L__BB0_22:
	add.s32 	%r125, %r124, 1;
$L__BB0_23:
	ld.global.u32 	%r32, [%rd2+24];
	setp.lt.s32 	%p28, %r32, %r144;
	@%p28 bra 	$L__BB0_25;
	add.s32 	%r100, %r118, 6;
	setp.eq.s32 	%p29, %r32, %r144;
	setp.lt.s32 	%p30, %r100, %r1;
	and.pred  	%p31, %p30, %p29;
	selp.u32 	%r101, 1, 0, %p31;
	add.s32 	%r126, %r125, %r101;
	bra.uni 	$L__BB0_26;
$L__BB0_25:
	add.s32 	%r126, %r125, 1;
$L__BB0_26:
	ld.global.u32 	%r36, [%rd2+28];
	setp.lt.s32 	%p32, %r36, %r144;
	@%p32 bra 	$L__BB0_28;
	add.s32 	%r102, %r118, 7;
	setp.eq.s32 	%p33, %r36, %r144;
	setp.lt.s32 	%p34, %r102, %r1;
	and.pred  	%p35, %p34, %p33;
	selp.u32 	%r103, 1, 0, %p35;
	add.s32 	%r119, %r126, %r103;
	bra.uni 	$L__BB0_29;
$L__BB0_28:
	add.s32 	%r119, %r126, 1;
$L__BB0_29:
	add.s32 	%r118, %r118, 8;
	setp.ne.s32 	%p36, %r118, %r136;
	@%p36 bra 	$L__BB0_5;
$L__BB0_30:
	setp.eq.s32 	%p37, %r4, 0;
	@%p37 bra 	$L__BB0_58;
	and.b32  	%r44, %r82, 3;
	setp.lt.u32 	%p38, %r4, 4;
	@%p38 bra 	$L__BB0_45;
	mul.wide.u32 	%rd15, %r136, 4;
	add.s64 	%rd3, %rd1, %rd15;
	ld.global.u32 	%r45, [%rd3];
	setp.lt.s32 	%p39, %r45, %r144;
	@%p39 bra 	$L__BB0_34;
	setp.eq.s32 	%p40, %r45, %r144;
	setp.lt.s32 	%p41, %r136, %r1;
	and.pred  	%p42, %p41, %p40;
	selp.u32 	%r105, 1, 0, %p42;
	add.s32 	%r131, %r119, %r105;
	bra.uni 	$L__BB0_35;
$L__BB0_34:
	add.s32 	%r131, %r119, 1;
$L__BB0_35:
	ld.global.u32 	%r49, [%rd3+4];
	setp.lt.s32 	%p43, %r49, %r144;
	@%p43 bra 	$L__BB0_37;
	add.s32 	%r106, %r136, 1;
	setp.eq.s32 	%p44, %r49, %r144;
	setp.lt.s32 	%p45, %r106, %r1;
	and.pred  	%p46, %p45, %p44;
	selp.u32 	%r107, 1, 0, %p46;
	add.s32 	%r132, %r131, %r107;
	bra.uni 	$L__BB0_38;
$L__BB0_37:
	add.s32 	%r132, %r131, 1;
$L__BB0_38:
	ld.global.u32 	%r53, [%rd3+8];
	setp.lt.s32 	%p47, %r53, %r144;
	@%p47 bra 	$L__BB0_40;
	add.s32 	%r108, %r136, 2;
	setp.eq.s32 	%p48, %r53, %r144;
	setp.lt.s32 	%p49, %r108, %r1;
	and.pred  	%p50, %p49, %p48;
	selp.u32 	%r109, 1, 0, %p50;
	add.s32 	%r133, %r132, %r109;
	bra.uni 	$L__BB0_41;
$L__BB0_40:
	add.s32 	%r133, %r132, 1;
$L__BB0_41:
	ld.global.u32 	%r57, [%rd3+12];
	setp.lt.s32 	%p51, %r57, %r144;
	@%p51 bra 	$L__BB0_43;
	add.s32 	%r110, %r136, 3;
	setp.eq.s32 	%p52, %r57, %r144;
	setp.lt.s32 	%p53, %r110, %r1;
	and.pred  	%p54, %p53, %p52;
	selp.u32 	%r111, 1, 0, %p54;
	add.s32 	%r119, %r133, %r111;
	bra.uni 	$L__BB0_44;
$L__BB0_43:
	add.s32 	%r119, %r133, 1;
$L__BB0_44:
	add.s32 	%r136, %r136, 4;
$L__BB0_45:
	setp.eq.s32 	%p55, %r44, 0;
	@%p55 bra 	$L__BB0_58;
	setp.eq.s32 	%p56, %r44, 1;
	@%p56 bra 	$L__BB0_54;
	mul.wide.u32 	%rd16, %r136, 4;
	add.s64 	%rd4, %rd1, %rd16;
	ld.global.u32 	%r65, [%rd4];
	setp.lt.s32 	%p57, %r65, %r144;
	@%p57 bra 	$L__BB0_49;
	setp.eq.s32 	%p58, %r65, %r144;
	setp.lt.s32 	%p59, %r136, %r1;
	and.pred  	%p60, %p59, %p58;
	selp.u32 	%r113, 1, 0, %p60;
	add.s32 	%r138, %r119, %r113;
	bra.uni 	$L__BB0_50;
$L__BB0_49:
	add.s32 	%r138, %r119, 1;
$L__BB0_50:
	ld.global.u32 	%r69, [%rd4+4];
	setp.lt.s32 	%p61, %r69, %r144;
	@%p61 bra 	$L__BB0_52;
	add.s32 	%r114, %r136, 1;
	setp.eq.s32 	%p62, %r69, %r144;
	setp.lt.s32 	%p63, %r114, %r1;
	and.pred  	%p64, %p63, %p62;
	selp.u32 	%r115, 1, 0, %p64;
	add.s32 	%r119, %r138, %r115;
	bra.uni 	$L__BB0_53;
$L__BB0_52:
	add.s32 	%r119, %r138, 1;
$L__BB0_53:
	add.s32 	%r136, %r136, 2;
$L__BB0_54:
	and.b32  	%r116, %r82, 1;
	setp.eq.b32 	%p65, %r116, 1;
	not.pred 	%p66, %p65;
	@%p66 bra 	$L__BB0_58;
	mul.wide.u32 	%rd17, %r136, 4;
	add.s64 	%rd18, %rd1, %rd17;
	ld.global.u32 	%r77, [%rd18];
	setp.lt.s32 	%p67, %r77, %r144;
	@%p67 bra 	$L__BB0_57;
	setp.eq.s32 	%p68, %r77, %r144;
	setp.lt.s32 	%p69, %r136, %r1;
	and.pred  	%p70, %p69, %p68;
	selp.u32 	%r117, 1, 0, %p70;
	add.s32 	%r119, %r119, %r117;
	bra.uni 	$L__BB0_58;
$L__BB0_57:
	add.s32 	%r119, %r119, 1;
$L__BB0_58:
	cvt.s64.s32 	%rd22, %r119;
$L__BB0_59:
	cvta.to.global.u64 	%rd19, %rd7;
	shl.b64 	%rd20, %rd22, 2;
	add.s64 	%rd21, %rd19, %rd20;
	st.global.u32 	[%rd21], %r144;
$L__BB0_60:
	ret;

}


// ===== COMPILED SASS (sm_100) =====

	.target	sm_100

	.elftype	@"ET_EXEC"


//--------------------- .note.nv.tkinfo           --------------------------
	.section	.note.nv.tkinfo,"",@"SHT_NOTE"
	.sectionflags	@"SHF_NOTE_NV_TKINFO"
	.tkinfo
        /*0018*/ 	.word	0x00000002
        /*0030*/ 	.string	""
        /*0030*/ 	.string	"ptxas"
        /*0030*/ 	.string	"Cuda compilation tools, release 13.0, V13.0.88"
        /*0030*/ 	.string	"Build cuda_13.0.r13.0/compiler.36424714_0"
        /*0030*/ 	.string	"-arch sm_100 -m 64 "



//--------------------- .note.nv.cuinfo           --------------------------
	.section	.note.nv.cuinfo,"",@"SHT_NOTE"
	.sectionflags	@"SHF_NOTE_NV_CUINFO"
        /*0018*/ 	.short	0x0002
        /*001a*/ 	.short	0x0064
        /*001c*/ 	.short	0x0082
	.zero		2


//--------------------- .nv.info                  --------------------------
	.section	.nv.info,"",@"SHT_CUDA_INFO"
	.align	4


	//----- nvinfo : EIATTR_REGCOUNT
	.align		4
        /*0000*/ 	.byte	0x04, 0x2f
        /*0002*/ 	.short	(.L_1 - .L_0)
	.align		4
.L_0:
        /*0004*/ 	.word	index@(_Z10count_sortPiS_i)
        /*0008*/ 	.word	0x0000001c


	//----- nvinfo : EIATTR_FRAME_SIZE
	.align		4
.L_1:
        /*000c*/ 	.byte	0x04, 0x11
        /*000e*/ 	.short	(.L_3 - .L_2)
	.align		4
.L_2:
        /*0010*/ 	.word	index@(_Z10count_sortPiS_i)
        /*0014*/ 	.word	0x00000000


	//----- nvinfo : EIATTR_MIN_STACK_SIZE
	.align		4
.L_3:
        /*0018*/ 	.byte	0x04, 0x12
        /*001a*/ 	.short	(.L_5 - .L_4)
	.align		4
.L_4:
        /*001c*/ 	.word	index@(_Z10count_sortPiS_i)
        /*0020*/ 	.word	0x00000000
.L_5:


//--------------------- .nv.compat                --------------------------
	.section	.nv.compat,"",@"SHT_CUDA_COMPAT_INFO"
	.align	4
        /*0000*/ 	.byte	0x02, 0x09, 0x00, 0x00, 0x02, 0x02, 0x01, 0x00, 0x02, 0x05, 0x05, 0x00, 0x03, 0x07, 0x01, 0x01
        /*0010*/ 	.byte	0x02, 0x03, 0x00, 0x00, 0x02, 0x06, 0x01, 0x00, 0x04, 0x0b, 0x08, 0x00, 0x09, 0x00, 0x00, 0x00
        /*0020*/ 	.byte	0x00, 0x00, 0x00, 0x00


//--------------------- .nv.info._Z10count_sortPiS_i --------------------------
	.section	.nv.info._Z10count_sortPiS_i,"",@"SHT_CUDA_INFO"
	.sectionflags	@""
	.align	4


	//----- nvinfo : EIATTR_CUDA_API_VERSION
	.align		4
        /*0000*/ 	.byte	0x04, 0x37
        /*0002*/ 	.short	(.L_7 - .L_6)
.L_6:
        /*0004*/ 	.word	0x00000082


	//----- nvinfo : EIATTR_KPARAM_INFO
	.align		4
.L_7:
        /*0008*/ 	.byte	0x04, 0x17
        /*000a*/ 	.short	(.L_9 - .L_8)
.L_8:
        /*000c*/ 	.word	0x00000000
        /*0010*/ 	.short	0x0002
        /*0012*/ 	.short	0x0010
        /*0014*/ 	.byte	0x00, 0xf0, 0x11, 0x00


	//----- nvinfo : EIATTR_KPARAM_INFO
	.align		4
.L_9:
        /*0018*/ 	.byte	0x04, 0x17
        /*001a*/ 	.short	(.L_11 - .L_10)
.L_10:
        /*001c*/ 	.word	0x00000000
        /*0020*/ 	.short	0x0001
        /*0022*/ 	.short	0x0008
        /*0024*/ 	.byte	0x00, 0xf5, 0x21, 0x00


	//----- nvinfo : EIATTR_KPARAM_INFO
	.align		4
.L_11:
        /*0028*/ 	.byte	0x04, 0x17
        /*002a*/ 	.short	(.L_13 - .L_12)
.L_12:
        /*002c*/ 	.word	0x00000000
        /*0030*/ 	.short	0x0000
        /*0032*/ 	.short	0x0000
        /*0034*/ 	.byte	0x00, 0xf5, 0x21, 0x00


	//----- nvinfo : EIATTR_SPARSE_MMA_MASK
	.align		4
.L_13:
        /*0038*/ 	.byte	0x03, 0x50
        /*003a*/ 	.short	0x0000


	//----- nvinfo : EIATTR_MAXREG_COUNT
	.align		4
        /*003c*/ 	.byte	0x03, 0x1b
        /*003e*/ 	.short	0x00ff


	//----- nvinfo : EIATTR_MERCURY_ISA_VERSION
	.align		4
        /*0040*/ 	.byte	0x03, 0x5f
        /*0042*/ 	.short	0x0101


	//----- nvinfo : EIATTR_VRC_CTA_INIT_COUNT
	.align		4
        /*0044*/ 	.byte	0x02, 0x4a
	.zero		1
	.zero		1


	//----- nvinfo : EIATTR_EXIT_INSTR_OFFSETS
	.align		4
        /*0048*/ 	.byte	0x04, 0x1c
        /*004a*/ 	.short	(.L_15 - .L_14)


	//   ....[0]....
.L_14:
        /*004c*/ 	.word	0x00000070


	//   ....[1]....
        /*0050*/ 	.word	0x00000da0


	//----- nvinfo : EIATTR_CBANK_PARAM_SIZE
	.align		4
.L_15:
        /*0054*/ 	.byte	0x03, 0x19
        /*0056*/ 	.short	0x0014


	//----- nvinfo : EIATTR_PARAM_CBANK
	.align		4
        /*0058*/ 	.byte	0x04, 0x0a
        /*005a*/ 	.short	(.L_17 - .L_16)
	.align		4
.L_16:
        /*005c*/ 	.word	index@(.nv.constant0._Z10count_sortPiS_i)
        /*0060*/ 	.short	0x0380
        /*0062*/ 	.short	0x0014


	//----- nvinfo : EIATTR_SW_WAR
	.align		4
.L_17:
        /*0064*/ 	.byte	0x04, 0x36
        /*0066*/ 	.short	(.L_19 - .L_18)
.L_18:
        /*0068*/ 	.word	0x00000008
.L_19:


//--------------------- .nv.callgraph             --------------------------
	.section	.nv.callgraph,"",@"SHT_CUDA_CALLGRAPH"
	.align	4
	.sectionentsize	8
	.align		4
        /*0000*/ 	.word	0x00000000
	.align		4
        /*0004*/ 	.word	0xffffffff
	.align		4
        /*0008*/ 	.word	0x00000000
	.align		4
        /*000c*/ 	.word	0xfffffffe
	.align		4
        /*0010*/ 	.word	0x00000000
	.align		4
        /*0014*/ 	.word	0xfffffffd
	.align		4
        /*0018*/ 	.word	0x00000000
	.align		4
        /*001c*/ 	.word	0xfffffffc


//--------------------- .text._Z10count_sortPiS_i --------------------------
	.section	.text._Z10count_sortPiS_i,"ax",@progbits
	.align	128
        .global         _Z10count_sortPiS_i
        .type           _Z10count_sortPiS_i,@function
        .size           _Z10count_sortPiS_i,(.L_x_8 - _Z10count_sortPiS_i)
        .other          _Z10count_sortPiS_i,@"STO_CUDA_ENTRY STV_DEFAULT"
_Z10count_sortPiS_i:
.text._Z10count_sortPiS_i:
[----:B------:R-:W-:Y:S01]  /*0000*/  LDC R1, c[0x0][0x37c] ;  /* 0x0000df00ff017b82 */ /* 0x000fe20000000800 */
[----:B------:R-:W0:Y:S07]  /*0010*/  S2R R0, SR_TID.X ;  /* 0x0000000000007919 */ /* 0x000e2e0000002100 */
[----:B------:R-:W0:Y:S01]  /*0020*/  S2UR UR5, SR_CTAID.X ;  /* 0x00000000000579c3 */ /* 0x000e220000002500 */
[----:B------:R-:W1:Y:S07]  /*0030*/  LDCU UR4, c[0x0][0x390] ;  /* 0x00007200ff0477ac */ /* 0x000e6e0008000800 */
[----:B------:R-:W0:Y:S02]  /*0040*/  LDC R5, c[0x0][0x360] ;  /* 0x0000d800ff057b82 */ /* 0x000e240000000800 */
[----:B0-----:R-:W-:-:S05]  /*0050*/  IMAD R5, R5, UR5, R0 ;  /* 0x0000000505057c24 */ /* 0x001fca000f8e0200 */
[----:B-1----:R-:W-:-:S13]  /*0060*/  ISETP.GE.AND P0, PT, R5, UR4, PT ;  /* 0x0000000405007c0c */ /* 0x002fda000bf06270 */
[----:B------:R-:W-:Y:S05]  /*0070*/  @P0 EXIT ;  /* 0x000000000000094d */ /* 0x000fea0003800000 */
[----:B------:R-:W-:Y:S01]  /*0080*/  UISETP.GT.AND UP0, UPT, UR4, URZ, UPT ;  /* 0x000000ff0400728c */ /* 0x000fe2000bf04270 */
[----:B------:R-:W0:Y:S08]  /*0090*/  LDCU.64 UR8, c[0x0][0x358] ;  /* 0x00006b00ff0877ac */ /* 0x000e300008000a00 */
[----:B------:R-:W-:Y:S05]  /*00a0*/  BRA.U UP0, `(.L_x_0) ;  /* 0x0000000100147547 */ /* 0x000fea000b800000 */
[----:B------:R-:W1:Y:S02]  /*00b0*/  LDC.64 R2, c[0x0][0x380] ;  /* 0x0000e000ff027b82 */ /* 0x000e640000000a00 */
[----:B-1----:R-:W-:-:S05]  /*00c0*/  IMAD.WIDE R2, R5, 0x4, R2 ;  /* 0x0000000405027825 */ /* 0x002fca00078e0202 */
[----:B0-----:R0:W5:Y:S01]  /*00d0*/  LDG.E R0, desc[UR8][R2.64] ;  /* 0x0000000802007981 */ /* 0x001162000c1e1900 */
[----:B------:R-:W-:Y:S01]  /*00e0*/  CS2R R6, SRZ ;  /* 0x0000000000067805 */ /* 0x000fe2000001ff00 */
[----:B------:R-:W-:Y:S06]  /*00f0*/  BRA `(.L_x_1) ;  /* 0x0000000c00187947 */ /* 0x000fec0003800000 */
.L_x_0:
[----:B------:R-:W1:Y:S02]  /*0100*/  LDCU.64 UR6, c[0x0][0x380] ;  /* 0x00007000ff0677ac */ /* 0x000e640008000a00 */
[----:B-1----:R-:W-:Y:S02]  /*0110*/  IMAD.U32 R2, RZ, RZ, UR6 ;  /* 0x00000006ff027e24 */ /* 0x002fe4000f8e00ff */
[----:B------:R-:W-:Y:S02]  /*0120*/  IMAD.U32 R3, RZ, RZ, UR7 ;  /* 0x00000007ff037e24 */ /* 0x000fe4000f8e00ff */
[----:B------:R-:W-:-:S05]  /*0130*/  IMAD.WIDE R8, R5, 0x4, R2 ;  /* 0x0000000405087825 */ /* 0x000fca00078e0202 */
[----:B0-----:R0:W5:Y:S01]  /*0140*/  LDG.E R0, desc[UR8][R8.64] ;  /* 0x0000000808007981 */ /* 0x001162000c1e1900 */
[----:B------:R-:W-:Y:S01]  /*0150*/  UISETP.GE.U32.AND UP0, UPT, UR4, 0x8, UPT ;  /* 0x000000080400788c */ /* 0x000fe2000bf06070 */
[----:B------:R-:W-:Y:S01]  /*0160*/  IMAD.MOV.U32 R4, RZ, RZ, RZ ;  /* 0x000000ffff047224 */ /* 0x000fe200078e00ff */
[----:B------:R-:W-:Y:S01]  /*0170*/  ULOP3.LUT UR5, UR4, 0x7, URZ, 0xc0, !UPT ;  /* 0x0000000704057892 */ /* 0x000fe2000f8ec0ff */
[----:B------:R-:W-:-:S03]  /*0180*/  IMAD.MOV.U32 R6, RZ, RZ, RZ ;  /* 0x000000ffff067224 */ /* 0x000fc600078e00ff */
[----:B------:R-:W-:-:S03]  /*0190*/  UISETP.NE.AND UP1, UPT, UR5, URZ, UPT ;  /* 0x000000ff0500728c */ /* 0x000fc6000bf25270 */
[----:B0-----:R-:W-:Y:S08]  /*01a0*/  BRA.U !UP0, `(.L_x_2) ;  /* 0x00000005087c7547 */ /* 0x001ff0000b800000 */
[----:B------:R-:W0:Y:S01]  /*01b0*/  LDC.64 R2, c[0x0][0x380] ;  /* 0x0000e000ff027b82 */ /* 0x000e220000000a00 */
[----:B------:R-:W-:Y:S01]  /*01c0*/  ULOP3.LUT UR4, UR4, 0x7ffffff8, URZ, 0xc0, !UPT ;  /* 0x7ffffff804047892 */ /* 0x000fe2000f8ec0ff */
[----:B------:R-:W-:-:S05]  /*01d0*/  CS2R R6, SRZ ;  /* 0x0000000000067805 */ /* 0x000fca000001ff00 */
[----:B------:R-:W-:-:S07]  /*01e0*/  IMAD.U32 R4, RZ, RZ, UR4 ;  /* 0x00000004ff047e24 */ /* 0x000fce000f8e00ff */
.L_x_3:
[----:B0-----:R-:W-:-:S05]  /*01f0*/  IMAD.WIDE.U32 R16, R7, 0x4, R2 ;  /* 0x0000000407107825 */ /* 0x001fca00078e0002 */
[----:B------:R-:W2:Y:S04]  /*0200*/  LDG.E R19, desc[UR8][R16.64] ;  /* 0x0000000810137981 */ /* 0x000ea8000c1e1900 */
[----:B------:R-:W3:Y:S04]  /*0210*/  LDG.E R21, desc[UR8][R16.64+0x4] ;  /* 0x0000040810157981 */ /* 0x000ee8000c1e1900 */
[----:B------:R-:W4:Y:S04]  /*0220*/  LDG.E R23, desc[UR8][R16.64+0x8] ;  /* 0x0000080810177981 */ /* 0x000f28000c1e1900 */
[----:B------:R-:W4:Y:S04]  /*0230*/  LDG.E R25, desc[UR8][R16.64+0xc] ;  /* 0x00000c0810197981 */ /* 0x000f28000c1e1900 */
[----:B------:R-:W4:Y:S04]  /*0240*/  LDG.E R15, desc[UR8][R16.64+0x10] ;  /* 0x00001008100f7981 */ /* 0x000f28000c1e1900 */
[----:B------:R-:W4:Y:S04]  /*0250*/  LDG.E R13, desc[UR8][R16.64+0x14] ;  /* 0x00001408100d7981 */ /* 0x000f28000c1e1900 */
[----:B------:R-:W4:Y:S04]  /*0260*/  LDG.E R9, desc[UR8][R16.64+0x18] ;  /* 0x0000180810097981 */ /* 0x000f28000c1e1900 */
[----:B------:R-:W4:Y:S01]  /*0270*/  LDG.E R11, desc[UR8][R16.64+0x1c] ;  /* 0x00001c08100b7981 */ /* 0x000f22000c1e1900 */
[----:B------:R-:W-:Y:S01]  /*0280*/  PLOP3.LUT P0, PT, PT, PT, PT, 0x80, 0x8 ;  /* 0x000000000008781c */ /* 0x000fe20003f0f070 */
[----:B------:R-:W-:Y:S01]  /*0290*/  VIADD R8, R6, 0x1 ;  /* 0x0000000106087836 */ /* 0x000fe20000000000 */
[----:B--2--5:R-:W-:-:S02]  /*02a0*/  ISETP.GE.AND P1, PT, R19, R0, PT ;  /* 0x000000001300720c */ /* 0x024fc40003f26270 */
[----:B---3--:R-:W-:-:S11]  /*02b0*/  ISETP.GE.AND P3, PT, R21, R0, PT ;  /* 0x000000001500720c */ /* 0x008fd60003f66270 */
[----:B------:R-:W-:Y:S01]  /*02c0*/  @P1 ISETP.NE.AND P2, PT, R19, R0, PT ;  /* 0x000000001300120c */ /* 0x000fe20003f45270 */
[----:B------:R-:W-:-:S03]  /*02d0*/  @P1 IMAD.MOV.U32 R10, RZ, RZ, R8 ;  /* 0x000000ffff0a1224 */ /* 0x000fc600078e0008 */
[CC--:B------:R-:W-:Y:S01]  /*02e0*/  @P1 ISETP.LT.AND P2, PT, R7.reuse, R5.reuse, !P2 ;  /* 0x000000050700120c */ /* 0x0c0fe20005741270 */
[----:B------:R-:W-:Y:S01]  /*02f0*/  @P3 VIADD R12, R7, 0x1 ;  /* 0x00000001070c3836 */ /* 0x000fe20000000000 */
[-C--:B------:R-:W-:Y:S02]  /*0300*/  @P3 ISETP.NE.AND P4, PT, R21, R0.reuse, PT ;  /* 0x000000001500320c */ /* 0x080fe40003f85270 */
[----:B------:R-:W-:Y:S02]  /*0310*/  @P1 PLOP3.LUT P0, PT, P2, PT, PT, 0x80, 0x8 ;  /* 0x000000000008181c */ /* 0x000fe4000170f070 */
[----:B----4-:R-:W-:Y:S02]  /*0320*/  ISETP.GE.AND P2, PT, R23, R0, PT ;  /* 0x000000001700720c */ /* 0x010fe40003f46270 */
[----:B------:R-:W-:-:S09]  /*0330*/  @P3 ISETP.LT.AND P4, PT, R12, R5, !P4 ;  /* 0x000000050c00320c */ /* 0x000fd20006781270 */
[----:B------:R-:W-:Y:S01]  /*0340*/  @!P0 IMAD.MOV R10, RZ, RZ, R6 ;  /* 0x000000ffff0a8224 */ /* 0x000fe200078e0206 */
[----:B------:R-:W-:Y:S02]  /*0350*/  PLOP3.LUT P0, PT, PT, PT, PT, 0x80, 0x8 ;  /* 0x000000000008781c */ /* 0x000fe40003f0f070 */
[----:B------:R-:W-:Y:S01]  /*0360*/  @P3 PLOP3.LUT P0, PT, P4, PT, PT, 0x80, 0x8 ;  /* 0x000000000008381c */ /* 0x000fe2000270f070 */
[----:B------:R-:W-:Y:S01]  /*0370*/  @P1 IMAD.MOV.U32 R8, RZ, RZ, R10 ;  /* 0x000000ffff081224 */ /* 0x000fe200078e000a */
[-C--:B------:R-:W-:Y:S01]  /*0380*/  @P2 ISETP.NE.AND P4, PT, R23, R0.reuse, PT ;  /* 0x000000001700220c */ /* 0x080fe20003f85270 */
[----:B------:R-:W-:Y:S01]  /*0390*/  @P2 VIADD R10, R7, 0x2 ;  /* 0x00000002070a2836 */ /* 0x000fe20000000000 */
[----:B------:R-:W-:Y:S01]  /*03a0*/  ISETP.GE.AND P1, PT, R25, R0, PT ;  /* 0x000000001900720c */ /* 0x000fe20003f26270 */
[----:B------:R-:W-:-:S03]  /*03b0*/  VIADD R12, R8, 0x1 ;  /* 0x00000001080c7836 */ /* 0x000fc60000000000 */
[----:B------:R-:W-:Y:S01]  /*03c0*/  @P2 ISETP.LT.AND P4, PT, R10, R5, !P4 ;  /* 0x000000050a00220c */ /* 0x000fe20006781270 */
[----:B------:R-:W-:-:S04]  /*03d0*/  @P3 IMAD.MOV.U32 R6, RZ, RZ, R12 ;  /* 0x000000ffff063224 */ /* 0x000fc800078e000c */
[----:B------:R-:W-:Y:S01]  /*03e0*/  @!P0 IMAD.MOV R6, RZ, RZ, R8 ;  /* 0x000000ffff068224 */ /* 0x000fe200078e0208 */
[----:B------:R-:W-:Y:S01]  /*03f0*/  PLOP3.LUT P0, PT, PT, PT, PT, 0x80, 0x8 ;  /* 0x000000000008781c */ /* 0x000fe20003f0f070 */
[----:B------:R-:W-:Y:S01]  /*0400*/  @!P3 IMAD.MOV.U32 R6, RZ, RZ, R12 ;  /* 0x000000ffff06b224 */ /* 0x000fe200078e000c */
[----:B------:R-:W-:Y:S01]  /*0410*/  @P2 PLOP3.LUT P0, PT, P4, PT, PT, 0x80, 0x8 ;  /* 0x000000000008281c */ /* 0x000fe2000270f070 */
[----:B------:R-:W-:Y:S01]  /*0420*/  @P1 VIADD R10, R7, 0x3 ;  /* 0x00000003070a1836 */ /* 0x000fe20000000000 */
[-C--:B------:R-:W-:Y:S01]  /*0430*/  @P1 ISETP.NE.AND P4, PT, R25, R0.reuse, PT ;  /* 0x000000001900120c */ /* 0x080fe20003f85270 */
[----:B------:R-:W-:Y:S01]  /*0440*/  VIADD R12, R6, 0x1 ;  /* 0x00000001060c7836 */ /* 0x000fe20000000000 */
[----:B------:R-:W-:Y:S02]  /*0450*/  ISETP.GE.AND P3, PT, R15, R0, PT ;  /* 0x000000000f00720c */ /* 0x000fe40003f66270 */
[----:B------:R-:W-:Y:S01]  /*0460*/  @P1 ISETP.LT.AND P4, PT, R10, R5, !P4 ;  /* 0x000000050a00120c */ /* 0x000fe20006781270 */
[----:B------:R-:W-:-:S06]  /*0470*/  @P2 IMAD.MOV.U32 R8, RZ, RZ, R12 ;  /* 0x000000ffff082224 */ /* 0x000fcc00078e000c */
        /* <DEDUP_REMOVED lines=18> */
[----:B------:R-:W-:Y:S02]  /*05a0*/  @P2 ISETP.LT.AND P4, PT, R10, R5, !P4 ;  /* 0x000000050a00220c */ /* 0x000fe40006781270 */
[----:B------:R-:W-:-:S05]  /*05b0*/  @P3 MOV R8, R12 ;  /* 0x0000000c00083202 */ /* 0x000fca0000000f00 */
        /* <DEDUP_REMOVED lines=15> */
[----:B------:R-:W-:Y:S01]  /*06b0*/  @P3 ISETP.NE.AND P2, PT, R11, R0, PT ;  /* 0x000000000b00320c */ /* 0x000fe20003f45270 */
[----:B------:R-:W-:Y:S02]  /*06c0*/  VIADD R9, R6, 0x1 ;  /* 0x0000000106097836 */ /* 0x000fe40000000000 */
[----:B------:R-:W-:Y:S01]  /*06d0*/  VIADD R7, R7, 0x8 ;  /* 0x0000000807077836 */ /* 0x000fe20000000000 */
[----:B------:R-:W-:Y:S01]  /*06e0*/  @P3 ISETP.LT.AND P2, PT, R10, R5, !P2 ;  /* 0x000000050a00320c */ /* 0x000fe20005741270 */
[----:B------:R-:W-:-:S06]  /*06f0*/  @P1 IMAD.MOV.U32 R8, RZ, RZ, R9 ;  /* 0x000000ffff081224 */ /* 0x000fcc00078e0009 */
[----:B------:R-:W-:Y:S01]  /*0700*/  @!P0 IMAD.MOV R8, RZ, RZ, R6 ;  /* 0x000000ffff088224 */ /* 0x000fe200078e0206 */
[----:B------:R-:W-:Y:S01]  /*0710*/  PLOP3.LUT P0, PT, PT, PT, PT, 0x80, 0x8 ;  /* 0x000000000008781c */ /* 0x000fe20003f0f070 */
[----:B------:R-:W-:Y:S01]  /*0720*/  @!P1 IMAD.MOV.U32 R8, RZ, RZ, R9 ;  /* 0x000000ffff089224 */ /* 0x000fe200078e0009 */
[----:B------:R-:W-:-:S03]  /*0730*/  @P3 PLOP3.LUT P0, PT, P2, PT, PT, 0x80, 0x8 ;  /* 0x000000000008381c */ /* 0x000fc6000170f070 */
[----:B------:R-:W-:-:S04]  /*0740*/  VIADD R9, R8, 0x1 ;  /* 0x0000000108097836 */ /* 0x000fc80000000000 */
[----:B------:R-:W-:-:S06]  /*0750*/  @P3 IMAD.MOV.U32 R6, RZ, RZ, R9 ;  /* 0x000000ffff063224 */ /* 0x000fcc00078e0009 */
[----:B------:R-:W-:Y:S01]  /*0760*/  @!P0 IMAD.MOV R6, RZ, RZ, R8 ;  /* 0x000000ffff068224 */ /* 0x000fe200078e0208 */
[----:B------:R-:W-:Y:S02]  /*0770*/  ISETP.NE.AND P0, PT, R7, R4, PT ;  /* 0x000000040700720c */ /* 0x000fe40003f05270 */
[----:B------:R-:W-:-:S11]  /*0780*/  @!P3 MOV R6, R9 ;  /* 0x000000090006b202 */ /* 0x000fd60000000f00 */
[----:B------:R-:W-:Y:S05]  /*0790*/  @P0 BRA `(.L_x_3) ;  /* 0xfffffff800940947 */ /* 0x000fea000383ffff */
.L_x_2:
[----:B------:R-:W-:Y:S05]  /*07a0*/  BRA.U !UP1, `(.L_x_4) ;  /* 0x0000000509687547 */ /* 0x000fea000b800000 */
[----:B------:R-:W0:Y:S01]  /*07b0*/  LDCU UR4, c[0x0][0x390] ;  /* 0x00007200ff0477ac */ /* 0x000e220008000800 */
[----:B------:R-:W-:Y:S02]  /*07c0*/  UISETP.GE.U32.AND UP0, UPT, UR5, 0x4, UPT ;  /* 0x000000040500788c */ /* 0x000fe4000bf06070 */
[----:B0-----:R-:W-:-:S04]  /*07d0*/  ULOP3.LUT UR6, UR4, 0x3, URZ, 0xc0, !UPT ;  /* 0x0000000304067892 */ /* 0x001fc8000f8ec0ff */
[----:B------:R-:W-:-:S03]  /*07e0*/  UISETP.NE.AND UP1, UPT, UR6, URZ, UPT ;  /* 0x000000ff0600728c */ /* 0x000fc6000bf25270 */
[----:B------:R-:W-:Y:S08]  /*07f0*/  BRA.U !UP0, `(.L_x_5) ;  /* 0x0000000108b47547 */ /* 0x000ff0000b800000 */
[----:B------:R-:W-:-:S05]  /*0800*/  IMAD.WIDE.U32 R8, R4, 0x4, R2 ;  /* 0x0000000404087825 */ /* 0x000fca00078e0002 */
[----:B------:R-:W2:Y:S04]  /*0810*/  LDG.E R7, desc[UR8][R8.64] ;  /* 0x0000000808077981 */ /* 0x000ea8000c1e1900 */
[----:B------:R-:W3:Y:S04]  /*0820*/  LDG.E R13, desc[UR8][R8.64+0x4] ;  /* 0x00000408080d7981 */ /* 0x000ee8000c1e1900 */
[----:B------:R-:W4:Y:S04]  /*0830*/  LDG.E R15, desc[UR8][R8.64+0x8] ;  /* 0x00000808080f7981 */ /* 0x000f28000c1e1900 */
[----:B------:R0:W4:Y:S01]  /*0840*/  LDG.E R17, desc[UR8][R8.64+0xc] ;  /* 0x00000c0808117981 */ /* 0x000122000c1e1900 */
        /* <DEDUP_REMOVED lines=13> */
[----:B------:R-:W-:Y:S01]  /*0920*/  PLOP3.LUT P0, PT, PT, PT, PT, 0x80, 0x8 ;  /* 0x000000000008781c */ /* 0x000fe20003f0f070 */
[----:B------:R-:W-:Y:S01]  /*0930*/  @!P3 IMAD.MOV.U32 R7, RZ, RZ, R11 ;  /* 0x000000ffff07b224 */ /* 0x000fe200078e000b */
[----:B------:R-:W-:Y:S01]  /*0940*/  @P1 PLOP3.LUT P0, PT, P4, PT, PT, 0x80, 0x8 ;  /* 0x000000000008181c */ /* 0x000fe2000270f070 */
[----:B0-----:R-:W-:Y:S01]  /*0950*/  @P2 VIADD R8, R4, 0x2 ;  /* 0x0000000204082836 */ /* 0x001fe20000000000 */
        /* <DEDUP_REMOVED lines=21> */
[----:B------:R-:W-:Y:S01]  /*0ab0*/  @!P0 IADD3 R6, PT, PT, R7, RZ, RZ ;  /* 0x000000ff07068210 */ /* 0x000fe20007ffe0ff */
[----:B------:R-:W-:-:S07]  /*0ac0*/  @!P3 IMAD.MOV.U32 R6, RZ, RZ, R8 ;  /* 0x000000ffff06b224 */ /* 0x000fce00078e0008 */
.L_x_5:
[----:B------:R-:W-:Y:S05]  /*0ad0*/  BRA.U !UP1, `(.L_x_4) ;  /* 0x00000001099c7547 */ /* 0x000fea000b800000 */
[----:B------:R-:W-:Y:S02]  /*0ae0*/  UISETP.NE.AND UP0, UPT, UR6, 0x1, UPT ;  /* 0x000000010600788c */ /* 0x000fe4000bf05270 */
[----:B------:R-:W-:-:S04]  /*0af0*/  ULOP3.LUT UR4, UR4, 0x1, URZ, 0xc0, !UPT ;  /* 0x0000000104047892 */ /* 0x000fc8000f8ec0ff */
[----:B------:R-:W-:-:S03]  /*0b00*/  UISETP.NE.U32.AND UP1, UPT, UR4, 0x1, UPT ;  /* 0x000000010400788c */ /* 0x000fc6000bf25070 */
[----:B------:R-:W-:Y:S08]  /*0b10*/  BRA.U !UP0, `(.L_x_6) ;  /* 0x00000001085c7547 */ /* 0x000ff0000b800000 */
[----:B------:R-:W-:-:S05]  /*0b20*/  IMAD.WIDE.U32 R8, R4, 0x4, R2 ;  /* 0x0000000404087825 */ /* 0x000fca00078e0002 */
[----:B------:R-:W2:Y:S04]  /*0b30*/  LDG.E R7, desc[UR8][R8.64] ;  /* 0x0000000808077981 */ /* 0x000ea8000c1e1900 */
[----:B------:R-:W3:Y:S01]  /*0b40*/  LDG.E R11, desc[UR8][R8.64+0x4] ;  /* 0x00000408080b7981 */ /* 0x000ee2000c1e1900 */
[----:B------:R-:W-:Y:S01]  /*0b50*/  PLOP3.LUT P0, PT, PT, PT, PT, 0x80, 0x8 ;  /* 0x000000000008781c */ /* 0x000fe20003f0f070 */
[----:B------:R-:W-:Y:S01]  /*0b60*/  VIADD R10, R6, 0x1 ;  /* 0x00000001060a7836 */ /* 0x000fe20000000000 */
[-C--:B--2--5:R-:W-:Y:S02]  /*0b70*/  ISETP.GE.AND P3, PT, R7, R0.reuse, PT ;  /* 0x000000000700720c */ /* 0x0a4fe40003f66270 */
[----:B---3--:R-:W-:-:S11]  /*0b80*/  ISETP.GE.AND P2, PT, R11, R0, PT ;  /* 0x000000000b00720c */ /* 0x008fd60003f46270 */
[----:B------:R-:W-:Y:S01]  /*0b90*/  @P3 ISETP.NE.AND P1, PT, R7, R0, PT ;  /* 0x000000000700320c */ /* 0x000fe20003f25270 */
[----:B------:R-:W-:-:S03]  /*0ba0*/  @P3 IMAD.MOV.U32 R7, RZ, RZ, R10 ;  /* 0x000000ffff073224 */ /* 0x000fc600078e000a */
[C---:B------:R-:W-:Y:S01]  /*0bb0*/  @P3 ISETP.LT.AND P1, PT, R4.reuse, R5, !P1 ;  /* 0x000000050400320c */ /* 0x040fe20004f21270 */
[C---:B------:R-:W-:Y:S02]  /*0bc0*/  @P2 VIADD R12, R4.reuse, 0x1 ;  /* 0x00000001040c2836 */ /* 0x040fe40000000000 */
[----:B------:R-:W-:Y:S01]  /*0bd0*/  VIADD R4, R4, 0x2 ;  /* 0x0000000204047836 */ /* 0x000fe20000000000 */
[----:B------:R-:W-:Y:S02]  /*0be0*/  @P3 PLOP3.LUT P0, PT, P1, PT, PT, 0x80, 0x8 ;  /* 0x000000000008381c */ /* 0x000fe40000f0f070 */
[----:B------:R-:W-:-:S04]  /*0bf0*/  @P2 ISETP.NE.AND P1, PT, R11, R0, PT ;  /* 0x000000000b00220c */ /* 0x000fc80003f25270 */
[----:B------:R-:W-:-:S07]  /*0c00*/  @P2 ISETP.LT.AND P1, PT, R12, R5, !P1 ;  /* 0x000000050c00220c */ /* 0x000fce0004f21270 */
[----:B------:R-:W-:Y:S01]  /*0c10*/  @!P0 IMAD.MOV R7, RZ, RZ, R6 ;  /* 0x000000ffff078224 */ /* 0x000fe200078e0206 */
[----:B------:R-:W-:Y:S01]  /*0c20*/  PLOP3.LUT P0, PT, PT, PT, PT, 0x80, 0x8 ;  /* 0x000000000008781c */ /* 0x000fe20003f0f070 */
[----:B------:R-:W-:Y:S01]  /*0c30*/  @!P3 IMAD.MOV.U32 R7, RZ, RZ, R10 ;  /* 0x000000ffff07b224 */ /* 0x000fe200078e000a */
[----:B------:R-:W-:-:S03]  /*0c40*/  @P2 PLOP3.LUT P0, PT, P1, PT, PT, 0x80, 0x8 ;  /* 0x000000000008281c */ /* 0x000fc60000f0f070 */
[----:B------:R-:W-:-:S04]  /*0c50*/  VIADD R8, R7, 0x1 ;  /* 0x0000000107087836 */ /* 0x000fc80000000000 */
[----:B------:R-:W-:-:S06]  /*0c60*/  @P2 IMAD.MOV.U32 R6, RZ, RZ, R8 ;  /* 0x000000ffff062224 */ /* 0x000fcc00078e0008 */
[----:B------:R-:W-:Y:S02]  /*0c70*/  @!P0 IMAD.MOV R6, RZ, RZ, R7 ;  /* 0x000000ffff068224 */ /* 0x000fe400078e0207 */
[----:B------:R-:W-:-:S07]  /*0c80*/  @!P2 IMAD.MOV.U32 R6, RZ, RZ, R8 ;  /* 0x000000ffff06a224 */ /* 0x000fce00078e0008 */
.L_x_6:
[----:B------:R-:W-:Y:S05]  /*0c90*/  BRA.U UP1, `(.L_x_4) ;  /* 0x00000001012c7547 */ /* 0x000fea000b800000 */
[----:B------:R-:W-:-:S06]  /*0ca0*/  IMAD.WIDE.U32 R2, R4, 0x4, R2 ;  /* 0x0000000404027825 */ /* 0x000fcc00078e0002 */
[----:B------:R-:W2:Y:S01]  /*0cb0*/  LDG.E R3, desc[UR8][R2.64] ;  /* 0x0000000802037981 */ /* 0x000ea2000c1e1900 */
[----:B------:R-:W-:Y:S02]  /*0cc0*/  PLOP3.LUT P0, PT, PT, PT, PT, 0x80, 0x8 ;  /* 0x000000000008781c */ /* 0x000fe40003f0f070 */
[----:B--2--5:R-:W-:-:S13]  /*0cd0*/  ISETP.GE.AND P2, PT, R3, R0, PT ;  /* 0x000000000300720c */ /* 0x024fda0003f46270 */
[----:B------:R-:W-:-:S04]  /*0ce0*/  @P2 ISETP.NE.AND P1, PT, R3, R0, PT ;  /* 0x000000000300220c */ /* 0x000fc80003f25270 */
[----:B------:R-:W-:Y:S01]  /*0cf0*/  @P2 ISETP.LT.AND P1, PT, R4, R5, !P1 ;  /* 0x000000050400220c */ /* 0x000fe20004f21270 */
[----:B------:R-:W-:-:S03]  /*0d00*/  @P2 VIADD R4, R6, 0x1 ;  /* 0x0000000106042836 */ /* 0x000fc60000000000 */
[----:B------:R-:W-:-:S13]  /*0d10*/  @P2 PLOP3.LUT P0, PT, P1, PT, PT, 0x80, 0x8 ;  /* 0x000000000008281c */ /* 0x000fda0000f0f070 */
[----:B------:R-:W-:-:S04]  /*0d20*/  @!P0 IMAD.MOV R4, RZ, RZ, R6 ;  /* 0x000000ffff048224 */ /* 0x000fc800078e0206 */
[----:B------:R-:W-:-:S04]  /*0d30*/  @P2 IMAD.MOV.U32 R6, RZ, RZ, R4 ;  /* 0x000000ffff062224 */ /* 0x000fc800078e0004 */
[----:B------:R-:W-:-:S07]  /*0d40*/  @!P2 VIADD R6, R6, 0x1 ;  /* 0x000000010606a836 */ /* 0x000fce0000000000 */
.L_x_4:
[----:B------:R-:W-:-:S07]  /*0d50*/  SHF.R.S32.HI R7, RZ, 0x1f, R6 ;  /* 0x0000001fff077819 */ /* 0x000fce0000011406 */
.L_x_1:
[----:B------:R-:W0:Y:S02]  /*0d60*/  LDCU.64 UR4, c[0x0][0x388] ;  /* 0x00007100ff0477ac */ /* 0x000e240008000a00 */
[----:B0-----:R-:W-:-:S04]  /*0d70*/  LEA R2, P0, R6, UR4, 0x2 ;  /* 0x0000000406027c11 */ /* 0x001fc8000f8010ff */
[----:B------:R-:W-:-:S05]  /*0d80*/  LEA.HI.X R3, R6, UR5, R7, 0x2, P0 ;  /* 0x0000000506037c11 */ /* 0x000fca00080f1407 */
[----:B-----5:R-:W-:Y:S01]  /*0d90*/  STG.E desc[UR8][R2.64], R0 ;  /* 0x0000000002007986 */ /* 0x020fe2000c101908 */
[----:B------:R-:W-:Y:S05]  /*0da0*/  EXIT ;  /* 0x000000000000794d */ /* 0x000fea0003800000 */
.L_x_7:
[----:B------:R-:W-:-:S00]  /*0db0*/  BRA `(.L_x_7) ;  /* 0xfffffffc00fc7947 */ /* 0x000fc0000383ffff */
[----:B------:R-:W-:-:S00]  /*0dc0*/  NOP ;  /* 0x0000000000007918 */ /* 0x000fc00000000000 */
        /* <DEDUP_REMOVED lines=11> */
.L_x_8:


//--------------------- .nv.shared.reserved.0     --------------------------
	.section	.nv.shared.reserved.0,"aw",@nobits
	.weak		__nv_reservedSMEM_offset_0_alias
	.size		__nv_reservedSMEM_offset_0_alias, 0, 64
	.other		__nv_reservedSMEM_offset_0_alias,@"STO_CUDA_RESERVED_SHARED STV_DEFAULT"
__nv_reservedSMEM_offset_0_alias:
	.zero		0
	.zero		64


//--------------------- .nv.constant0._Z10count_sortPiS_i --------------------------
	.section	.nv.constant0._Z10count_sortPiS_i,"a",@progbits
	.sectionflags	@""
	.align	4
.nv.constant0._Z10count_sortPiS_i:
	.zero		916


//--------------------- SYMBOLS --------------------------

	.type		.nv.reservedSmem.offset0,@object
	.size		.nv.reservedSmem.offset0,0x4
